//
// Generated by NVIDIA NVVM Compiler
//
// Compiler Build ID: CL-36424714
// Cuda compilation tools, release 13.0, V13.0.88
// Based on NVVM 20.0.0
//

.version 9.0
.target sm_100
.address_size 64

	// .globl	_Z12calculate_pidPdi

.visible .entry _Z12calculate_pidPdi(
	.param .f64 _Z12calculate_pidPdi_param_0,
	.param .u64 .ptr .align 1 _Z12calculate_pidPdi_param_1,
	.param .u32 _Z12calculate_pidPdi_param_2
)
{
	.reg .pred 	%p<7>;
	.reg .b32 	%r<33>;
	.reg .b64 	%rd<5>;
	.reg .b64 	%fd<48>;

	ld.param.f64 	%fd8, [_Z12calculate_pidPdi_param_0];
	ld.param.u64 	%rd1, [_Z12calculate_pidPdi_param_1];
	ld.param.u32 	%r12, [_Z12calculate_pidPdi_param_2];
	mov.u32 	%r13, %ctaid.x;
	mov.u32 	%r14, %ntid.x;
	mov.u32 	%r15, %tid.x;
	mad.lo.s32 	%r1, %r13, %r14, %r15;
	mov.u32 	%r16, %nctaid.x;
	mul.lo.s32 	%r2, %r16, %r14;
	setp.ge.s32 	%p1, %r1, %r12;
	mov.f64 	%fd47, 0d0000000000000000;
	@%p1 bra 	$L__BB0_6;
	add.s32 	%r17, %r1, %r2;
	max.s32 	%r18, %r12, %r17;
	setp.lt.s32 	%p2, %r17, %r12;
	selp.u32 	%r19, 1, 0, %p2;
	add.s32 	%r20, %r17, %r19;
	sub.s32 	%r21, %r18, %r20;
	div.u32 	%r22, %r21, %r2;
	add.s32 	%r3, %r22, %r19;
	and.b32  	%r23, %r3, 3;
	setp.eq.s32 	%p3, %r23, 3;
	mov.f64 	%fd47, 0d0000000000000000;
	mov.u32 	%r31, %r1;
	@%p3 bra 	$L__BB0_4;
	add.s32 	%r24, %r3, 1;
	and.b32  	%r25, %r24, 3;
	neg.s32 	%r29, %r25;
	mov.f64 	%fd47, 0d0000000000000000;
	mov.u32 	%r31, %r1;
$L__BB0_3:
	.pragma "nounroll";
	cvt.rn.f64.s32 	%fd13, %r31;
	add.f64 	%fd14, %fd13, 0d3FE0000000000000;
	mul.f64 	%fd15, %fd8, %fd14;
	fma.rn.f64 	%fd16, %fd15, %fd15, 0d3FF0000000000000;
	mov.f64 	%fd17, 0d4010000000000000;
	div.rn.f64 	%fd18, %fd17, %fd16;
	add.f64 	%fd47, %fd47, %fd18;
	add.s32 	%r31, %r31, %r2;
	add.s32 	%r29, %r29, 1;
	setp.ne.s32 	%p4, %r29, 0;
	@%p4 bra 	$L__BB0_3;
$L__BB0_4:
	setp.lt.u32 	%p5, %r3, 3;
	@%p5 bra 	$L__BB0_6;
$L__BB0_5:
	cvt.rn.f64.s32 	%fd19, %r31;
	add.f64 	%fd20, %fd19, 0d3FE0000000000000;
	mul.f64 	%fd21, %fd8, %fd20;
	fma.rn.f64 	%fd22, %fd21, %fd21, 0d3FF0000000000000;
	mov.f64 	%fd23, 0d4010000000000000;
	div.rn.f64 	%fd24, %fd23, %fd22;
	add.f64 	%fd25, %fd47, %fd24;
	add.s32 	%r26, %r31, %r2;
	cvt.rn.f64.s32 	%fd26, %r26;
	add.f64 	%fd27, %fd26, 0d3FE0000000000000;
	mul.f64 	%fd28, %fd8, %fd27;
	fma.rn.f64 	%fd29, %fd28, %fd28, 0d3FF0000000000000;
	div.rn.f64 	%fd30, %fd23, %fd29;
	add.f64 	%fd31, %fd25, %fd30;
	add.s32 	%r27, %r26, %r2;
	cvt.rn.f64.s32 	%fd32, %r27;
	add.f64 	%fd33, %fd32, 0d3FE0000000000000;
	mul.f64 	%fd34, %fd8, %fd33;
	fma.rn.f64 	%fd35, %fd34, %fd34, 0d3FF0000000000000;
	div.rn.f64 	%fd36, %fd23, %fd35;
	add.f64 	%fd37, %fd31, %fd36;
	add.s32 	%r28, %r27, %r2;
	cvt.rn.f64.s32 	%fd38, %r28;
	add.f64 	%fd39, %fd38, 0d3FE0000000000000;
	mul.f64 	%fd40, %fd8, %fd39;
	fma.rn.f64 	%fd41, %fd40, %fd40, 0d3FF0000000000000;
	div.rn.f64 	%fd42, %fd23, %fd41;
	add.f64 	%fd47, %fd37, %fd42;
	add.s32 	%r31, %r28, %r2;
	setp.lt.s32 	%p6, %r31, %r12;
	@%p6 bra 	$L__BB0_5;
$L__BB0_6:
	cvta.to.global.u64 	%rd2, %rd1;
	mul.wide.s32 	%rd3, %r1, 8;
	add.s64 	%rd4, %rd2, %rd3;
	st.global.f64 	[%rd4], %fd47;
	ret;

}


// ===== COMPILED SASS (sm_100) =====

	.target	sm_100

	.elftype	@"ET_EXEC"


//--------------------- .note.nv.tkinfo           --------------------------
	.section	.note.nv.tkinfo,"",@"SHT_NOTE"
	.sectionflags	@"SHF_NOTE_NV_TKINFO"
	.tkinfo
        /*0018*/ 	.word	0x00000002
        /*0030*/ 	.string	""
        /*0030*/ 	.string	"ptxas"
        /*0030*/ 	.string	"Cuda compilation tools, release 13.0, V13.0.88"
        /*0030*/ 	.string	"Build cuda_13.0.r13.0/compiler.36424714_0"
        /*0030*/ 	.string	"-arch sm_100 -m 64 "



//--------------------- .note.nv.cuinfo           --------------------------
	.section	.note.nv.cuinfo,"",@"SHT_NOTE"
	.sectionflags	@"SHF_NOTE_NV_CUINFO"
        /*0018*/ 	.short	0x0002
        /*001a*/ 	.short	0x0064
        /*001c*/ 	.short	0x0082
	.zero		2


//--------------------- .nv.info                  --------------------------
	.section	.nv.info,"",@"SHT_CUDA_INFO"
	.align	4


	//----- nvinfo : EIATTR_REGCOUNT
	.align		4
        /*0000*/ 	.byte	0x04, 0x2f
        /*0002*/ 	.short	(.L_1 - .L_0)
	.align		4
.L_0:
        /*0004*/ 	.word	index@(_Z12calculate_pidPdi)
        /*0008*/ 	.word	0x0000001e


	//----- nvinfo : EIATTR_FRAME_SIZE
	.align		4
.L_1:
        /*000c*/ 	.byte	0x04, 0x11
        /*000e*/ 	.short	(.L_3 - .L_2)
	.align		4
.L_2:
        /*0010*/ 	.word	index@($__internal_0_$__cuda_sm20_div_rn_f64_full)
        /*0014*/ 	.word	0x00000000


	//----- nvinfo : EIATTR_FRAME_SIZE
	.align		4
.L_3:
        /*0018*/ 	.byte	0x04, 0x11
        /*001a*/ 	.short	(.L_5 - .L_4)
	.align		4
.L_4:
        /*001c*/ 	.word	index@(_Z12calculate_pidPdi)
        /*0020*/ 	.word	0x00000000


	//----- nvinfo : EIATTR_MIN_STACK_SIZE
	.align		4
.L_5:
        /*0024*/ 	.byte	0x04, 0x12
        /*0026*/ 	.short	(.L_7 - .L_6)
	.align		4
.L_6:
        /*0028*/ 	.word	index@(_Z12calculate_pidPdi)
        /*002c*/ 	.word	0x00000000
.L_7:


//--------------------- .nv.compat                --------------------------
	.section	.nv.compat,"",@"SHT_CUDA_COMPAT_INFO"
	.align	4
        /*0000*/ 	.byte	0x02, 0x09, 0x00, 0x00, 0x02, 0x02, 0x01, 0x00, 0x02, 0x05, 0x05, 0x00, 0x03, 0x07, 0x01, 0x01
        /*0010*/ 	.byte	0x02, 0x03, 0x00, 0x00, 0x02, 0x06, 0x01, 0x00, 0x04, 0x0b, 0x08, 0x00, 0x01, 0x00, 0x00, 0x00
        /*0020*/ 	.byte	0x00, 0x00, 0x00, 0x00


//--------------------- .nv.info._Z12calculate_pidPdi --------------------------
	.section	.nv.info._Z12calculate_pidPdi,"",@"SHT_CUDA_INFO"
	.sectionflags	@""
	.align	4


	//----- nvinfo : EIATTR_CUDA_API_VERSION
	.align		4
        /*0000*/ 	.byte	0x04, 0x37
        /*0002*/ 	.short	(.L_9 - .L_8)
.L_8:
        /*0004*/ 	.word	0x00000082


	//----- nvinfo : EIATTR_KPARAM_INFO
	.align		4
.L_9:
        /*0008*/ 	.byte	0x04, 0x17
        /*000a*/ 	.short	(.L_11 - .L_10)
.L_10:
        /*000c*/ 	.word	0x00000000
        /*0010*/ 	.short	0x0002
        /*0012*/ 	.short	0x0010
        /*0014*/ 	.byte	0x00, 0xf0, 0x11, 0x00


	//----- nvinfo : EIATTR_KPARAM_INFO
	.align		4
.L_11:
        /*0018*/ 	.byte	0x04, 0x17
        /*001a*/ 	.short	(.L_13 - .L_12)
.L_12:
        /*001c*/ 	.word	0x00000000
        /*0020*/ 	.short	0x0001
        /*0022*/ 	.short	0x0008
        /*0024*/ 	.byte	0x00, 0xf5, 0x21, 0x00


	//----- nvinfo : EIATTR_KPARAM_INFO
	.align		4
.L_13:
        /*0028*/ 	.byte	0x04, 0x17
        /*002a*/ 	.short	(.L_15 - .L_14)
.L_14:
        /*002c*/ 	.word	0x00000000
        /*0030*/ 	.short	0x0000
        /*0032*/ 	.short	0x0000
        /*0034*/ 	.byte	0x00, 0xf0, 0x21, 0x00


	//----- nvinfo : EIATTR_SPARSE_MMA_MASK
	.align		4
.L_15:
        /*0038*/ 	.byte	0x03, 0x50
        /*003a*/ 	.short	0x0000


	//----- nvinfo : EIATTR_MAXREG_COUNT
	.align		4
        /*003c*/ 	.byte	0x03, 0x1b
        /*003e*/ 	.short	0x00ff


	//----- nvinfo : EIATTR_MERCURY_ISA_VERSION
	.align		4
        /*0040*/ 	.byte	0x03, 0x5f
        /*0042*/ 	.short	0x0101


	//----- nvinfo : EIATTR_VRC_CTA_INIT_COUNT
	.align		4
        /*0044*/ 	.byte	0x02, 0x4a
	.zero		1
	.zero		1


	//----- nvinfo : EIATTR_EXIT_INSTR_OFFSETS
	.align		4
        /*0048*/ 	.byte	0x04, 0x1c
        /*004a*/ 	.short	(.L_17 - .L_16)


	//   ....[0]....
.L_16:
        /*004c*/ 	.word	0x00000c00


	//----- nvinfo : EIATTR_CRS_STACK_SIZE
	.align		4
.L_17:
        /*0050*/ 	.byte	0x04, 0x1e
        /*0052*/ 	.short	(.L_19 - .L_18)
.L_18:
        /*0054*/ 	.word	0x00000000


	//----- nvinfo : EIATTR_CBANK_PARAM_SIZE
	.align		4
.L_19:
        /*0058*/ 	.byte	0x03, 0x19
        /*005a*/ 	.short	0x0014


	//----- nvinfo : EIATTR_PARAM_CBANK
	.align		4
        /*005c*/ 	.byte	0x04, 0x0a
        /*005e*/ 	.short	(.L_21 - .L_20)
	.align		4
.L_20:
        /*0060*/ 	.word	index@(.nv.constant0._Z12calculate_pidPdi)
        /*0064*/ 	.short	0x0380
        /*0066*/ 	.short	0x0014


	//----- nvinfo : EIATTR_SW_WAR
	.align		4
.L_21:
        /*0068*/ 	.byte	0x04, 0x36
        /*006a*/ 	.short	(.L_23 - .L_22)
.L_22:
        /*006c*/ 	.word	0x00000008
.L_23:


//--------------------- .nv.callgraph             --------------------------
	.section	.nv.callgraph,"",@"SHT_CUDA_CALLGRAPH"
	.align	4
	.sectionentsize	8
	.align		4
        /*0000*/ 	.word	0x00000000
	.align		4
        /*0004*/ 	.word	0xffffffff
	.align		4
        /*0008*/ 	.word	0x00000000
	.align		4
        /*000c*/ 	.word	0xfffffffe
	.align		4
        /*0010*/ 	.word	0x00000000
	.align		4
        /*0014*/ 	.word	0xfffffffd
	.align		4
        /*0018*/ 	.word	0x00000000
	.align		4
        /*001c*/ 	.word	0xfffffffc


//--------------------- .text._Z12calculate_pidPdi --------------------------
	.section	.text._Z12calculate_pidPdi,"ax",@progbits
	.align	128
        .global         _Z12calculate_pidPdi
        .type           _Z12calculate_pidPdi,@function
        .size           _Z12calculate_pidPdi,(.L_x_23 - _Z12calculate_pidPdi)
        .other          _Z12calculate_pidPdi,@"STO_CUDA_ENTRY STV_DEFAULT"
_Z12calculate_pidPdi:
.text._Z12calculate_pidPdi:
[----:B------:R-:W-:Y:S01]  /*0000*/  LDC R1, c[0x0][0x37c] ;  /* 0x0000df00ff017b82 */ /* 0x000fe20000000800 */
[----:B------:R-:W0:Y:S07]  /*0010*/  S2R R2, SR_TID.X ;  /* 0x0000000000027919 */ /* 0x000e2e0000002100 */
[----:B------:R-:W0:Y:S01]  /*0020*/  S2UR UR6, SR_CTAID.X ;  /* 0x00000000000679c3 */ /* 0x000e220000002500 */
[----:B------:R-:W1:Y:S01]  /*0030*/  LDCU UR8, c[0x0][0x390] ;  /* 0x00007200ff0877ac */ /* 0x000e620008000800 */
[----:B------:R-:W-:Y:S01]  /*0040*/  BSSY.RECONVERGENT B0, `(.L_x_0) ;  /* 0x00000b8000007945 */ /* 0x000fe20003800200 */
[----:B------:R-:W-:Y:S01]  /*0050*/  CS2R R14, SRZ ;  /* 0x00000000000e7805 */ /* 0x000fe2000001ff00 */
[----:B------:R-:W2:Y:S04]  /*0060*/  LDCU.64 UR4, c[0x0][0x358] ;  /* 0x00006b00ff0477ac */ /* 0x000ea80008000a00 */
[----:B------:R-:W0:Y:S01]  /*0070*/  LDC R3, c[0x0][0x360] ;  /* 0x0000d800ff037b82 */ /* 0x000e220000000800 */
[----:B------:R-:W3:Y:S01]  /*0080*/  LDCU UR7, c[0x0][0x370] ;  /* 0x00006e00ff0777ac */ /* 0x000ee20008000800 */
[----:B------:R-:W4:Y:S01]  /*0090*/  LDCU.64 UR10, c[0x0][0x380] ;  /* 0x00007000ff0a77ac */ /* 0x000f220008000a00 */
[----:B------:R-:W5:Y:S01]  /*00a0*/  LDCU.64 UR12, c[0x0][0x380] ;  /* 0x00007000ff0c77ac */ /* 0x000f620008000a00 */
[----:B------:R-:W0:Y:S02]  /*00b0*/  LDCU UR9, c[0x0][0x390] ;  /* 0x00007200ff0977ac */ /* 0x000e240008000800 */
[----:B0-----:R-:W-:-:S02]  /*00c0*/  IMAD R2, R3, UR6, R2 ;  /* 0x0000000603027c24 */ /* 0x001fc4000f8e0202 */
[----:B---3--:R-:W-:-:S03]  /*00d0*/  IMAD R3, R3, UR7, RZ ;  /* 0x0000000703037c24 */ /* 0x008fc6000f8e02ff */
[----:B-1----:R-:W-:-:S13]  /*00e0*/  ISETP.GE.AND P0, PT, R2, UR8, PT ;  /* 0x0000000802007c0c */ /* 0x002fda000bf06270 */
[----:B--2-45:R-:W-:Y:S05]  /*00f0*/  @P0 BRA `(.L_x_1) ;  /* 0x0000000800b00947 */ /* 0x034fea0003800000 */
[----:B------:R-:W0:Y:S01]  /*0100*/  I2F.U32.RP R6, R3 ;  /* 0x0000000300067306 */ /* 0x000e220000209000 */
[--C-:B------:R-:W-:Y:S01]  /*0110*/  IMAD.IADD R0, R2, 0x1, R3.reuse ;  /* 0x0000000102007824 */ /* 0x100fe200078e0203 */
[----:B------:R-:W-:Y:S01]  /*0120*/  ISETP.NE.U32.AND P2, PT, R3, RZ, PT ;  /* 0x000000ff0300720c */ /* 0x000fe20003f45070 */
[----:B------:R-:W-:Y:S01]  /*0130*/  IMAD.MOV R9, RZ, RZ, -R3 ;  /* 0x000000ffff097224 */ /* 0x000fe200078e0a03 */
[----:B------:R-:W-:Y:S01]  /*0140*/  BSSY.RECONVERGENT B1, `(.L_x_2) ;  /* 0x000003d000017945 */ /* 0x000fe20003800200 */
[----:B------:R-:W-:Y:S02]  /*0150*/  CS2R R14, SRZ ;  /* 0x00000000000e7805 */ /* 0x000fe4000001ff00 */
[C---:B------:R-:W-:Y:S02]  /*0160*/  ISETP.GE.AND P0, PT, R0.reuse, UR8, PT ;  /* 0x0000000800007c0c */ /* 0x040fe4000bf06270 */
[----:B------:R-:W-:Y:S02]  /*0170*/  VIMNMX R7, PT, PT, R0, UR8, !PT ;  /* 0x0000000800077c48 */ /* 0x000fe4000ffe0100 */
[----:B------:R-:W-:-:S04]  /*0180*/  SEL R21, RZ, 0x1, P0 ;  /* 0x00000001ff157807 */ /* 0x000fc80000000000 */
[----:B------:R-:W-:Y:S01]  /*0190*/  IADD3 R0, PT, PT, R7, -R0, -R21 ;  /* 0x8000000007007210 */ /* 0x000fe20007ffe815 */
[----:B0-----:R-:W0:Y:S01]  /*01a0*/  MUFU.RCP R6, R6 ;  /* 0x0000000600067308 */ /* 0x001e220000001000 */
[----:B------:R-:W-:Y:S02]  /*01b0*/  IMAD.MOV.U32 R7, RZ, RZ, 0x40100000 ;  /* 0x40100000ff077424 */ /* 0x000fe400078e00ff */
[----:B0-----:R-:W-:Y:S02]  /*01c0*/  VIADD R4, R6, 0xffffffe ;  /* 0x0ffffffe06047836 */ /* 0x001fe40000000000 */
[----:B------:R-:W-:-:S03]  /*01d0*/  IMAD.MOV.U32 R6, RZ, RZ, RZ ;  /* 0x000000ffff067224 */ /* 0x000fc600078e00ff */
[----:B------:R0:W1:Y:S02]  /*01e0*/  F2I.FTZ.U32.TRUNC.NTZ R5, R4 ;  /* 0x0000000400057305 */ /* 0x000064000021f000 */
[----:B0-----:R-:W-:Y:S02]  /*01f0*/  IMAD.MOV.U32 R4, RZ, RZ, RZ ;  /* 0x000000ffff047224 */ /* 0x001fe400078e00ff */
[----:B-1----:R-:W-:-:S04]  /*0200*/  IMAD R9, R9, R5, RZ ;  /* 0x0000000509097224 */ /* 0x002fc800078e02ff */
[----:B------:R-:W-:-:S06]  /*0210*/  IMAD.HI.U32 R5, R5, R9, R4 ;  /* 0x0000000905057227 */ /* 0x000fcc00078e0004 */
[----:B------:R-:W-:-:S04]  /*0220*/  IMAD.HI.U32 R4, R5, R0, RZ ;  /* 0x0000000005047227 */ /* 0x000fc800078e00ff */
[----:B------:R-:W-:-:S04]  /*0230*/  IMAD.MOV R5, RZ, RZ, -R4 ;  /* 0x000000ffff057224 */ /* 0x000fc800078e0a04 */
[----:B------:R-:W-:-:S05]  /*0240*/  IMAD R0, R3, R5, R0 ;  /* 0x0000000503007224 */ /* 0x000fca00078e0200 */
[----:B------:R-:W-:-:S13]  /*0250*/  ISETP.GE.U32.AND P0, PT, R0, R3, PT ;  /* 0x000000030000720c */ /* 0x000fda0003f06070 */
[----:B------:R-:W-:Y:S02]  /*0260*/  @P0 IMAD.IADD R0, R0, 0x1, -R3 ;  /* 0x0000000100000824 */ /* 0x000fe400078e0a03 */
[----:B------:R-:W-:-:S03]  /*0270*/  @P0 VIADD R4, R4, 0x1 ;  /* 0x0000000104040836 */ /* 0x000fc60000000000 */
[----:B------:R-:W-:-:S13]  /*0280*/  ISETP.GE.U32.AND P1, PT, R0, R3, PT ;  /* 0x000000030000720c */ /* 0x000fda0003f26070 */
[----:B------:R-:W-:Y:S01]  /*0290*/  @P1 VIADD R4, R4, 0x1 ;  /* 0x0000000104041836 */ /* 0x000fe20000000000 */
[----:B------:R-:W-:-:S05]  /*02a0*/  @!P2 LOP3.LUT R4, RZ, R3, RZ, 0x33, !PT ;  /* 0x00000003ff04a212 */ /* 0x000fca00078e33ff */
[----:B------:R-:W-:Y:S02]  /*02b0*/  IMAD.IADD R21, R21, 0x1, R4 ;  /* 0x0000000115157824 */ /* 0x000fe400078e0204 */
[----:B------:R-:W-:-:S03]  /*02c0*/  IMAD.MOV.U32 R4, RZ, RZ, R2 ;  /* 0x000000ffff047224 */ /* 0x000fc600078e0002 */
[----:B------:R-:W-:-:S04]  /*02d0*/  LOP3.LUT R0, R21, 0x3, RZ, 0xc0, !PT ;  /* 0x0000000315007812 */ /* 0x000fc800078ec0ff */
[----:B------:R-:W-:-:S13]  /*02e0*/  ISETP.NE.AND P0, PT, R0, 0x3, PT ;  /* 0x000000030000780c */ /* 0x000fda0003f05270 */
[----:B------:R-:W-:Y:S05]  /*02f0*/  @!P0 BRA `(.L_x_3) ;  /* 0x0000000000848947 */ /* 0x000fea0003800000 */
[----:B------:R-:W-:Y:S01]  /*0300*/  IADD3 R0, PT, PT, R21, 0x1, RZ ;  /* 0x0000000115007810 */ /* 0x000fe20007ffe0ff */
[----:B------:R-:W-:Y:S01]  /*0310*/  IMAD.MOV.U32 R4, RZ, RZ, R2 ;  /* 0x000000ffff047224 */ /* 0x000fe200078e0002 */
[----:B------:R-:W-:Y:S02]  /*0320*/  CS2R R14, SRZ ;  /* 0x00000000000e7805 */ /* 0x000fe4000001ff00 */
[----:B------:R-:W-:-:S05]  /*0330*/  LOP3.LUT R0, R0, 0x3, RZ, 0xc0, !PT ;  /* 0x0000000300007812 */ /* 0x000fca00078ec0ff */
[----:B------:R-:W-:-:S07]  /*0340*/  IMAD.MOV R22, RZ, RZ, -R0 ;  /* 0x000000ffff167224 */ /* 0x000fce00078e0a00 */
.L_x_6:
[----:B------:R-:W0:Y:S01]  /*0350*/  I2F.F64 R8, R4 ;  /* 0x0000000400087312 */ /* 0x000e220000201c00 */
[----:B------:R-:W-:Y:S01]  /*0360*/  VIADD R22, R22, 0x1 ;  /* 0x0000000116167836 */ /* 0x000fe20000000000 */
[----:B------:R-:W-:Y:S04]  /*0370*/  BSSY.RECONVERGENT B2, `(.L_x_4) ;  /* 0x0000016000027945 */ /* 0x000fe80003800200 */
[----:B------:R-:W-:Y:S01]  /*0380*/  ISETP.NE.AND P1, PT, R22, RZ, PT ;  /* 0x000000ff1600720c */ /* 0x000fe20003f25270 */
[----:B0-----:R-:W-:-:S08]  /*0390*/  DADD R8, R8, 0.5 ;  /* 0x3fe0000008087429 */ /* 0x001fd00000000000 */
[----:B------:R-:W-:-:S08]  /*03a0*/  DMUL R8, R8, UR10 ;  /* 0x0000000a08087c28 */ /* 0x000fd00008000000 */
[----:B------:R-:W-:Y:S01]  /*03b0*/  DFMA R10, R8, R8, 1 ;  /* 0x3ff00000080a742b */ /* 0x000fe20000000008 */
[----:B------:R-:W-:-:S05]  /*03c0*/  IMAD.MOV.U32 R8, RZ, RZ, 0x1 ;  /* 0x00000001ff087424 */ /* 0x000fca00078e00ff */
[----:B------:R-:W0:Y:S02]  /*03d0*/  MUFU.RCP64H R9, R11 ;  /* 0x0000000b00097308 */ /* 0x000e240000001800 */
[----:B0-----:R-:W-:-:S08]  /*03e0*/  DFMA R12, -R10, R8, 1 ;  /* 0x3ff000000a0c742b */ /* 0x001fd00000000108 */
[----:B------:R-:W-:-:S08]  /*03f0*/  DFMA R12, R12, R12, R12 ;  /* 0x0000000c0c0c722b */ /* 0x000fd0000000000c */
[----:B------:R-:W-:-:S08]  /*0400*/  DFMA R12, R8, R12, R8 ;  /* 0x0000000c080c722b */ /* 0x000fd00000000008 */
[----:B------:R-:W-:-:S08]  /*0410*/  DFMA R8, -R10, R12, 1 ;  /* 0x3ff000000a08742b */ /* 0x000fd0000000010c */
[----:B------:R-:W-:-:S08]  /*0420*/  DFMA R8, R12, R8, R12 ;  /* 0x000000080c08722b */ /* 0x000fd0000000000c */
[----:B------:R-:W-:-:S08]  /*0430*/  DMUL R12, R8, 4 ;  /* 0x40100000080c7828 */ /* 0x000fd00000000000 */
[----:B------:R-:W-:-:S08]  /*0440*/  DFMA R16, -R10, R12, 4 ;  /* 0x401000000a10742b */ /* 0x000fd0000000010c */
[----:B------:R-:W-:-:S10]  /*0450*/  DFMA R8, R8, R16, R12 ;  /* 0x000000100808722b */ /* 0x000fd4000000000c */
[----:B------:R-:W-:-:S05]  /*0460*/  FFMA R0, RZ, R11, R9 ;  /* 0x0000000bff007223 */ /* 0x000fca0000000009 */
[----:B------:R-:W-:-:S13]  /*0470*/  FSETP.GT.AND P0, PT, |R0|, 1.469367938527859385e-39, PT ;  /* 0x001000000000780b */ /* 0x000fda0003f04200 */
[----:B------:R-:W-:Y:S05]  /*0480*/  @P0 BRA `(.L_x_5) ;  /* 0x0000000000100947 */ /* 0x000fea0003800000 */
[----:B------:R-:W-:-:S07]  /*0490*/  MOV R0, 0x4b0 ;  /* 0x000004b000007802 */ /* 0x000fce0000000f00 */
[----:B------:R-:W-:Y:S05]  /*04a0*/  CALL.REL.NOINC `($__internal_0_$__cuda_sm20_div_rn_f64_full) ;  /* 0x0000000400d87944 */ /* 0x000fea0003c00000 */
[----:B------:R-:W-:Y:S02]  /*04b0*/  IMAD.MOV.U32 R8, RZ, RZ, R10 ;  /* 0x000000ffff087224 */ /* 0x000fe400078e000a */
[----:B------:R-:W-:-:S07]  /*04c0*/  IMAD.MOV.U32 R9, RZ, RZ, R11 ;  /* 0x000000ffff097224 */ /* 0x000fce00078e000b */
.L_x_5:
[----:B------:R-:W-:Y:S05]  /*04d0*/  BSYNC.RECONVERGENT B2 ;  /* 0x0000000000027941 */ /* 0x000fea0003800200 */
.L_x_4:
[----:B------:R-:W-:Y:S01]  /*04e0*/  DADD R14, R8, R14 ;  /* 0x00000000080e7229 */ /* 0x000fe2000000000e */
[----:B------:R-:W-:Y:S01]  /*04f0*/  IMAD.IADD R4, R3, 0x1, R4 ;  /* 0x0000000103047824 */ /* 0x000fe200078e0204 */
[----:B------:R-:W-:Y:S09]  /*0500*/  @P1 BRA `(.L_x_6) ;  /* 0xfffffffc00901947 */ /* 0x000ff2000383ffff */
.L_x_3:
[----:B------:R-:W-:Y:S05]  /*0510*/  BSYNC.RECONVERGENT B1 ;  /* 0x0000000000017941 */ /* 0x000fea0003800200 */
.L_x_2:
[----:B------:R-:W-:-:S13]  /*0520*/  ISETP.GE.U32.AND P0, PT, R21, 0x3, PT ;  /* 0x000000031500780c */ /* 0x000fda0003f06070 */
[----:B------:R-:W-:Y:S05]  /*0530*/  @!P0 BRA `(.L_x_1) ;  /* 0x0000000400a08947 */ /* 0x000fea0003800000 */
.L_x_15:
[----:B------:R-:W0:Y:S01]  /*0540*/  I2F.F64 R8, R4 ;  /* 0x0000000400087312 */ /* 0x000e220000201c00 */
[----:B------:R-:W-:Y:S01]  /*0550*/  BSSY.RECONVERGENT B1, `(.L_x_7) ;  /* 0x0000015000017945 */ /* 0x000fe20003800200 */
        /* <DEDUP_REMOVED lines=20> */
.L_x_8:
[----:B------:R-:W-:Y:S05]  /*06a0*/  BSYNC.RECONVERGENT B1 ;  /* 0x0000000000017941 */ /* 0x000fea0003800200 */
.L_x_7:
[----:B------:R-:W-:Y:S01]  /*06b0*/  IADD3 R4, PT, PT, R3, R4, RZ ;  /* 0x0000000403047210 */ /* 0x000fe20007ffe0ff */
[----:B------:R-:W-:Y:S01]  /*06c0*/  BSSY.RECONVERGENT B1, `(.L_x_9) ;  /* 0x0000017000017945 */ /* 0x000fe20003800200 */
[----:B------:R-:W-:Y:S02]  /*06d0*/  DADD R14, R8, R14 ;  /* 0x00000000080e7229 */ /* 0x000fe4000000000e */
[----:B------:R-:W0:Y:S02]  /*06e0*/  I2F.F64 R10, R4 ;  /* 0x00000004000a7312 */ /* 0x000e240000201c00 */
        /* <DEDUP_REMOVED lines=16> */
[----:B------:R-:W-:Y:S01]  /*07f0*/  IMAD.MOV.U32 R10, RZ, RZ, R12 ;  /* 0x000000ffff0a7224 */ /* 0x000fe200078e000c */
[----:B------:R-:W-:Y:S01]  /*0800*/  MOV R0, 0x830 ;  /* 0x0000083000007802 */ /* 0x000fe20000000f00 */
[----:B------:R-:W-:-:S07]  /*0810*/  IMAD.MOV.U32 R11, RZ, RZ, R13 ;  /* 0x000000ffff0b7224 */ /* 0x000fce00078e000d */
[----:B------:R-:W-:Y:S05]  /*0820*/  CALL.REL.NOINC `($__internal_0_$__cuda_sm20_div_rn_f64_full) ;  /* 0x0000000000f87944 */ /* 0x000fea0003c00000 */
.L_x_10:
[----:B------:R-:W-:Y:S05]  /*0830*/  BSYNC.RECONVERGENT B1 ;  /* 0x0000000000017941 */ /* 0x000fea0003800200 */
.L_x_9:
[----:B------:R-:W-:Y:S01]  /*0840*/  IMAD.IADD R4, R3, 0x1, R4 ;  /* 0x0000000103047824 */ /* 0x000fe200078e0204 */
        /* <DEDUP_REMOVED lines=23> */
[----:B------:R-:W-:Y:S02]  /*09c0*/  IMAD.MOV.U32 R8, RZ, RZ, R10 ;  /* 0x000000ffff087224 */ /* 0x000fe400078e000a */
[----:B------:R-:W-:-:S07]  /*09d0*/  IMAD.MOV.U32 R9, RZ, RZ, R11 ;  /* 0x000000ffff097224 */ /* 0x000fce00078e000b */
.L_x_12:
[----:B------:R-:W-:Y:S05]  /*09e0*/  BSYNC.RECONVERGENT B1 ;  /* 0x0000000000017941 */ /* 0x000fea0003800200 */
.L_x_11:
[----:B------:R-:W-:Y:S01]  /*09f0*/  IMAD.IADD R4, R3, 0x1, R4 ;  /* 0x0000000103047824 */ /* 0x000fe200078e0204 */
[----:B------:R-:W-:Y:S01]  /*0a00*/  BSSY.RECONVERGENT B1, `(.L_x_13) ;  /* 0x0000017000017945 */ /* 0x000fe20003800200 */
[----:B------:R-:W-:Y:S02]  /*0a10*/  DADD R14, R14, R8 ;  /* 0x000000000e0e7229 */ /* 0x000fe40000000008 */
[----:B------:R-:W0:Y:S02]  /*0a20*/  I2F.F64 R10, R4 ;  /* 0x00000004000a7312 */ /* 0x000e240000201c00 */
[----:B0-----:R-:W-:-:S08]  /*0a30*/  DADD R10, R10, 0.5 ;  /* 0x3fe000000a0a7429 */ /* 0x001fd00000000000 */
[----:B------:R-:W-:-:S08]  /*0a40*/  DMUL R10, R10, UR12 ;  /* 0x0000000c0a0a7c28 */ /* 0x000fd00008000000 */
[----:B------:R-:W-:Y:S01]  /*0a50*/  DFMA R12, R10, R10, 1 ;  /* 0x3ff000000a0c742b */ /* 0x000fe2000000000a */
[----:B------:R-:W-:-:S05]  /*0a60*/  MOV R10, 0x1 ;  /* 0x00000001000a7802 */ /* 0x000fca0000000f00 */
        /* <DEDUP_REMOVED lines=16> */
.L_x_14:
[----:B------:R-:W-:Y:S05]  /*0b70*/  BSYNC.RECONVERGENT B1 ;  /* 0x0000000000017941 */ /* 0x000fea0003800200 */
.L_x_13:
[----:B------:R-:W-:Y:S01]  /*0b80*/  IMAD.IADD R4, R3, 0x1, R4 ;  /* 0x0000000103047824 */ /* 0x000fe200078e0204 */
[----:B------:R-:W-:-:S04]  /*0b90*/  DADD R14, R14, R10 ;  /* 0x000000000e0e7229 */ /* 0x000fc8000000000a */
[----:B------:R-:W-:-:S13]  /*0ba0*/  ISETP.GE.AND P0, PT, R4, UR9, PT ;  /* 0x0000000904007c0c */ /* 0x000fda000bf06270 */
[----:B------:R-:W-:Y:S05]  /*0bb0*/  @!P0 BRA `(.L_x_15) ;  /* 0xfffffff800608947 */ /* 0x000fea000383ffff */
.L_x_1:
[----:B------:R-:W-:Y:S05]  /*0bc0*/  BSYNC.RECONVERGENT B0 ;  /* 0x0000000000007941 */ /* 0x000fea0003800200 */
.L_x_0:
[----:B------:R-:W0:Y:S02]  /*0bd0*/  LDC.64 R4, c[0x0][0x388] ;  /* 0x0000e200ff047b82 */ /* 0x000e240000000a00 */
[----:B0-----:R-:W-:-:S05]  /*0be0*/  IMAD.WIDE R2, R2, 0x8, R4 ;  /* 0x0000000802027825 */ /* 0x001fca00078e0204 */
[----:B------:R-:W-:Y:S01]  /*0bf0*/  STG.E.64 desc[UR4][R2.64], R14 ;  /* 0x0000000e02007986 */ /* 0x000fe2000c101b04 */
[----:B------:R-:W-:Y:S05]  /*0c00*/  EXIT ;  /* 0x000000000000794d */ /* 0x000fea0003800000 */
        .weak           $__internal_0_$__cuda_sm20_div_rn_f64_full
        .type           $__internal_0_$__cuda_sm20_div_rn_f64_full,@function
        .size           $__internal_0_$__cuda_sm20_div_rn_f64_full,(.L_x_23 - $__internal_0_$__cuda_sm20_div_rn_f64_full)
$__internal_0_$__cuda_sm20_div_rn_f64_full:
[C---:B------:R-:W-:Y:S01]  /*0c10*/  FSETP.GEU.AND P0, PT, |R11|.reuse, 1.469367938527859385e-39, PT ;  /* 0x001000000b00780b */ /* 0x040fe20003f0e200 */
[----:B------:R-:W-:Y:S01]  /*0c20*/  IMAD.MOV.U32 R8, RZ, RZ, 0x1 ;  /* 0x00000001ff087424 */ /* 0x000fe200078e00ff */
[C---:B------:R-:W-:Y:S01]  /*0c30*/  LOP3.LUT R12, R11.reuse, 0x800fffff, RZ, 0xc0, !PT ;  /* 0x800fffff0b0c7812 */ /* 0x040fe200078ec0ff */
[----:B------:R-:W-:Y:S01]  /*0c40*/  IMAD.MOV.U32 R18, RZ, RZ, 0x1ca00000 ;  /* 0x1ca00000ff127424 */ /* 0x000fe200078e00ff */
[----:B------:R-:W-:Y:S02]  /*0c50*/  LOP3.LUT R20, R11, 0x7ff00000, RZ, 0xc0, !PT ;  /* 0x7ff000000b147812 */ /* 0x000fe400078ec0ff */
[----:B------:R-:W-:Y:S01]  /*0c60*/  LOP3.LUT R13, R12, 0x3ff00000, RZ, 0xfc, !PT ;  /* 0x3ff000000c0d7812 */ /* 0x000fe200078efcff */
[----:B------:R-:W-:Y:S01]  /*0c70*/  IMAD.MOV.U32 R12, RZ, RZ, R10 ;  /* 0x000000ffff0c7224 */ /* 0x000fe200078e000a */
[----:B------:R-:W-:-:S04]  /*0c80*/  LOP3.LUT R5, R7, 0x7ff00000, RZ, 0xc0, !PT ;  /* 0x7ff0000007057812 */ /* 0x000fc800078ec0ff */
[----:B------:R-:W-:Y:S01]  /*0c90*/  ISETP.GE.U32.AND P2, PT, R5, R20, PT ;  /* 0x000000140500720c */ /* 0x000fe20003f46070 */
[----:B------:R-:W-:Y:S01]  /*0ca0*/  @!P0 DMUL R12, R10, 8.98846567431157953865e+307 ;  /* 0x7fe000000a0c8828 */ /* 0x000fe20000000000 */
[----:B------:R-:W-:-:S05]  /*0cb0*/  IMAD.MOV.U32 R19, RZ, RZ, R5 ;  /* 0x000000ffff137224 */ /* 0x000fca00078e0005 */
[----:B------:R-:W0:Y:S02]  /*0cc0*/  MUFU.RCP64H R9, R13 ;  /* 0x0000000d00097308 */ /* 0x000e240000001800 */
[----:B0-----:R-:W-:-:S08]  /*0cd0*/  DFMA R24, R8, -R12, 1 ;  /* 0x3ff000000818742b */ /* 0x001fd0000000080c */
[----:B------:R-:W-:-:S08]  /*0ce0*/  DFMA R24, R24, R24, R24 ;  /* 0x000000181818722b */ /* 0x000fd00000000018 */
[----:B------:R-:W-:Y:S01]  /*0cf0*/  DFMA R24, R8, R24, R8 ;  /* 0x000000180818722b */ /* 0x000fe20000000008 */
[----:B------:R-:W-:Y:S01]  /*0d00*/  SEL R9, R18, 0x63400000, !P2 ;  /* 0x6340000012097807 */ /* 0x000fe20005000000 */
[----:B------:R-:W-:Y:S01]  /*0d10*/  IMAD.MOV.U32 R8, RZ, RZ, R6 ;  /* 0x000000ffff087224 */ /* 0x000fe200078e0006 */
[----:B------:R-:W-:Y:S02]  /*0d20*/  FSETP.GEU.AND P2, PT, |R7|, 1.469367938527859385e-39, PT ;  /* 0x001000000700780b */ /* 0x000fe40003f4e200 */
[----:B------:R-:W-:-:S03]  /*0d30*/  LOP3.LUT R9, R9, 0x800fffff, R7, 0xf8, !PT ;  /* 0x800fffff09097812 */ /* 0x000fc600078ef807 */
[----:B------:R-:W-:-:S08]  /*0d40*/  DFMA R16, R24, -R12, 1 ;  /* 0x3ff000001810742b */ /* 0x000fd0000000080c */
[----:B------:R-:W-:Y:S01]  /*0d50*/  DFMA R16, R24, R16, R24 ;  /* 0x000000101810722b */ /* 0x000fe20000000018 */
[----:B------:R-:W-:Y:S10]  /*0d60*/  @P2 BRA `(.L_x_16) ;  /* 0x0000000000202947 */ /* 0x000ff40003800000 */
[----:B------:R-:W-:-:S04]  /*0d70*/  LOP3.LUT R24, R11, 0x7ff00000, RZ, 0xc0, !PT ;  /* 0x7ff000000b187812 */ /* 0x000fc800078ec0ff */
[----:B------:R-:W-:Y:S01]  /*0d80*/  ISETP.GE.U32.AND P2, PT, R5, R24, PT ;  /* 0x000000180500720c */ /* 0x000fe20003f46070 */
[----:B------:R-:W-:-:S03]  /*0d90*/  IMAD.MOV.U32 R24, RZ, RZ, RZ ;  /* 0x000000ffff187224 */ /* 0x000fc600078e00ff */
[----:B------:R-:W-:-:S04]  /*0da0*/  SEL R19, R18, 0x63400000, !P2 ;  /* 0x6340000012137807 */ /* 0x000fc80005000000 */
[----:B------:R-:W-:-:S04]  /*0db0*/  LOP3.LUT R19, R19, 0x80000000, R7, 0xf8, !PT ;  /* 0x8000000013137812 */ /* 0x000fc800078ef807 */
[----:B------:R-:W-:-:S06]  /*0dc0*/  LOP3.LUT R25, R19, 0x100000, RZ, 0xfc, !PT ;  /* 0x0010000013197812 */ /* 0x000fcc00078efcff */
[----:B------:R-:W-:-:S10]  /*0dd0*/  DFMA R8, R8, 2, -R24 ;  /* 0x400000000808782b */ /* 0x000fd40000000818 */
[----:B------:R-:W-:-:S07]  /*0de0*/  LOP3.LUT R19, R9, 0x7ff00000, RZ, 0xc0, !PT ;  /* 0x7ff0000009137812 */ /* 0x000fce00078ec0ff */
.L_x_16:
[----:B------:R-:W-:Y:S01]  /*0df0*/  IADD3 R23, PT, PT, R19, -0x1, RZ ;  /* 0xffffffff13177810 */ /* 0x000fe20007ffe0ff */
[----:B------:R-:W-:Y:S01]  /*0e00*/  DMUL R26, R16, R8 ;  /* 0x00000008101a7228 */ /* 0x000fe20000000000 */
[----:B------:R-:W-:Y:S01]  /*0e10*/  @!P0 LOP3.LUT R20, R13, 0x7ff00000, RZ, 0xc0, !PT ;  /* 0x7ff000000d148812 */ /* 0x000fe200078ec0ff */
[----:B------:R-:W-:Y:S01]  /*0e20*/  BSSY.RECONVERGENT B3, `(.L_x_17) ;  /* 0x0000037000037945 */ /* 0x000fe20003800200 */
[----:B------:R-:W-:-:S03]  /*0e30*/  ISETP.GT.U32.AND P0, PT, R23, 0x7feffffe, PT ;  /* 0x7feffffe1700780c */ /* 0x000fc60003f04070 */
[----:B------:R-:W-:Y:S02]  /*0e40*/  VIADD R23, R20, 0xffffffff ;  /* 0xffffffff14177836 */ /* 0x000fe40000000000 */
[----:B------:R-:W-:-:S03]  /*0e50*/  DFMA R24, R26, -R12, R8 ;  /* 0x8000000c1a18722b */ /* 0x000fc60000000008 */
[----:B------:R-:W-:-:S05]  /*0e60*/  ISETP.GT.U32.OR P0, PT, R23, 0x7feffffe, P0 ;  /* 0x7feffffe1700780c */ /* 0x000fca0000704470 */
[----:B------:R-:W-:-:S08]  /*0e70*/  DFMA R16, R16, R24, R26 ;  /* 0x000000181010722b */ /* 0x000fd0000000001a */
[----:B------:R-:W-:Y:S05]  /*0e80*/  @P0 BRA `(.L_x_18) ;  /* 0x00000000006c0947 */ /* 0x000fea0003800000 */
[----:B------:R-:W-:-:S04]  /*0e90*/  LOP3.LUT R20, R11, 0x7ff00000, RZ, 0xc0, !PT ;  /* 0x7ff000000b147812 */ /* 0x000fc800078ec0ff */
[CC--:B------:R-:W-:Y:S02]  /*0ea0*/  VIADDMNMX R19, R5.reuse, -R20.reuse, 0xb9600000, !PT ;  /* 0xb960000005137446 */ /* 0x0c0fe40007800914 */
[----:B------:R-:W-:Y:S02]  /*0eb0*/  ISETP.GE.U32.AND P0, PT, R5, R20, PT ;  /* 0x000000140500720c */ /* 0x000fe40003f06070 */
[----:B------:R-:W-:Y:S02]  /*0ec0*/  VIMNMX R5, PT, PT, R19, 0x46a00000, PT ;  /* 0x46a0000013057848 */ /* 0x000fe40003fe0100 */
[----:B------:R-:W-:-:S05]  /*0ed0*/  SEL R18, R18, 0x63400000, !P0 ;  /* 0x6340000012127807 */ /* 0x000fca0004000000 */
[----:B------:R-:W-:Y:S02]  /*0ee0*/  IMAD.IADD R5, R5, 0x1, -R18 ;  /* 0x0000000105057824 */ /* 0x000fe400078e0a12 */
[----:B------:R-:W-:Y:S02]  /*0ef0*/  IMAD.MOV.U32 R18, RZ, RZ, RZ ;  /* 0x000000ffff127224 */ /* 0x000fe400078e00ff */
[----:B------:R-:W-:-:S06]  /*0f00*/  VIADD R19, R5, 0x7fe00000 ;  /* 0x7fe0000005137836 */ /* 0x000fcc0000000000 */
[----:B------:R-:W-:-:S10]  /*0f10*/  DMUL R24, R16, R18 ;  /* 0x0000001210187228 */ /* 0x000fd40000000000 */
[----:B------:R-:W-:-:S13]  /*0f20*/  FSETP.GTU.AND P0, PT, |R25|, 1.469367938527859385e-39, PT ;  /* 0x001000001900780b */ /* 0x000fda0003f0c200 */
[----:B------:R-:W-:Y:S05]  /*0f30*/  @P0 BRA `(.L_x_19) ;  /* 0x0000000000940947 */ /* 0x000fea0003800000 */
[----:B------:R-:W-:Y:S01]  /*0f40*/  DFMA R8, R16, -R12, R8 ;  /* 0x8000000c1008722b */ /* 0x000fe20000000008 */
[----:B------:R-:W-:-:S09]  /*0f50*/  IMAD.MOV.U32 R18, RZ, RZ, RZ ;  /* 0x000000ffff127224 */ /* 0x000fd200078e00ff */
[C---:B------:R-:W-:Y:S02]  /*0f60*/  FSETP.NEU.AND P0, PT, R9.reuse, RZ, PT ;  /* 0x000000ff0900720b */ /* 0x040fe40003f0d000 */
[----:B------:R-:W-:-:S04]  /*0f70*/  LOP3.LUT R11, R9, 0x80000000, R11, 0x48, !PT ;  /* 0x80000000090b7812 */ /* 0x000fc800078e480b */
[----:B------:R-:W-:-:S07]  /*0f80*/  LOP3.LUT R19, R11, R19, RZ, 0xfc, !PT ;  /* 0x000000130b137212 */ /* 0x000fce00078efcff */
[----:B------:R-:W-:Y:S05]  /*0f90*/  @!P0 BRA `(.L_x_19) ;  /* 0x00000000007c8947 */ /* 0x000fea0003800000 */
[----:B------:R-:W-:Y:S01]  /*0fa0*/  IMAD.MOV R9, RZ, RZ, -R5 ;  /* 0x000000ffff097224 */ /* 0x000fe200078e0a05 */
[----:B------:R-:W-:Y:S01]  /*0fb0*/  IADD3 R5, PT, PT, -R5, -0x43300000, RZ ;  /* 0xbcd0000005057810 */ /* 0x000fe20007ffe1ff */
[----:B------:R-:W-:-:S06]  /*0fc0*/  IMAD.MOV.U32 R8, RZ, RZ, RZ ;  /* 0x000000ffff087224 */ /* 0x000fcc00078e00ff */
[----:B------:R-:W-:Y:S02]  /*0fd0*/  DFMA R8, R24, -R8, R16 ;  /* 0x800000081808722b */ /* 0x000fe40000000010 */
[----:B------:R-:W-:-:S08]  /*0fe0*/  DMUL.RP R16, R16, R18 ;  /* 0x0000001210107228 */ /* 0x000fd00000008000 */
[----:B------:R-:W-:Y:S02]  /*0ff0*/  FSETP.NEU.AND P0, PT, |R9|, R5, PT ;  /* 0x000000050900720b */ /* 0x000fe40003f0d200 */
[----:B------:R-:W-:Y:S02]  /*1000*/  LOP3.LUT R11, R17, R11, RZ, 0x3c, !PT ;  /* 0x0000000b110b7212 */ /* 0x000fe400078e3cff */
[----:B------:R-:W-:Y:S02]  /*1010*/  FSEL R24, R16, R24, !P0 ;  /* 0x0000001810187208 */ /* 0x000fe40004000000 */
[----:B------:R-:W-:Y:S01]  /*1020*/  FSEL R25, R11, R25, !P0 ;  /* 0x000000190b197208 */ /* 0x000fe20004000000 */
[----:B------:R-:W-:Y:S06]  /*1030*/  BRA `(.L_x_19) ;  /* 0x0000000000547947 */ /* 0x000fec0003800000 */
.L_x_18:
[----:B------:R-:W-:-:S14]  /*1040*/  DSETP.NAN.AND P0, PT, R6, R6, PT ;  /* 0x000000060600722a */ /* 0x000fdc0003f08000 */
[----:B------:R-:W-:Y:S05]  /*1050*/  @P0 BRA `(.L_x_20) ;  /* 0x0000000000440947 */ /* 0x000fea0003800000 */
[----:B------:R-:W-:-:S14]  /*1060*/  DSETP.NAN.AND P0, PT, R10, R10, PT ;  /* 0x0000000a0a00722a */ /* 0x000fdc0003f08000 */
[----:B------:R-:W-:Y:S05]  /*1070*/  @P0 BRA `(.L_x_21) ;  /* 0x0000000000300947 */ /* 0x000fea0003800000 */
[----:B------:R-:W-:Y:S01]  /*1080*/  ISETP.NE.AND P0, PT, R19, R20, PT ;  /* 0x000000141300720c */ /* 0x000fe20003f05270 */
[----:B------:R-:W-:Y:S02]  /*1090*/  IMAD.MOV.U32 R24, RZ, RZ, 0x0 ;  /* 0x00000000ff187424 */ /* 0x000fe400078e00ff */
[----:B------:R-:W-:-:S10]  /*10a0*/  IMAD.MOV.U32 R25, RZ, RZ, -0x80000 ;  /* 0xfff80000ff197424 */ /* 0x000fd400078e00ff */
[----:B------:R-:W-:Y:S05]  /*10b0*/  @!P0 BRA `(.L_x_19) ;  /* 0x0000000000348947 */ /* 0x000fea0003800000 */
[----:B------:R-:W-:Y:S02]  /*10c0*/  ISETP.NE.AND P0, PT, R19, 0x7ff00000, PT ;  /* 0x7ff000001300780c */ /* 0x000fe40003f05270 */
[----:B------:R-:W-:Y:S02]  /*10d0*/  LOP3.LUT R25, R7, 0x80000000, R11, 0x48, !PT ;  /* 0x8000000007197812 */ /* 0x000fe400078e480b */
[----:B------:R-:W-:-:S13]  /*10e0*/  ISETP.EQ.OR P0, PT, R20, RZ, !P0 ;  /* 0x000000ff1400720c */ /* 0x000fda0004702670 */
[----:B------:R-:W-:Y:S02]  /*10f0*/  @P0 LOP3.LUT R5, R25, 0x7ff00000, RZ, 0xfc, !PT ;  /* 0x7ff0000019050812 */ /* 0x000fe400078efcff */
[----:B------:R-:W-:Y:S01]  /*1100*/  @!P0 MOV R24, RZ ;  /* 0x000000ff00188202 */ /* 0x000fe20000000f00 */
[----:B------:R-:W-:Y:S02]  /*1110*/  @P0 IMAD.MOV.U32 R24, RZ, RZ, RZ ;  /* 0x000000ffff180224 */ /* 0x000fe400078e00ff */
[----:B------:R-:W-:Y:S01]  /*1120*/  @P0 IMAD.MOV.U32 R25, RZ, RZ, R5 ;  /* 0x000000ffff190224 */ /* 0x000fe200078e0005 */
[----:B------:R-:W-:Y:S06]  /*1130*/  BRA `(.L_x_19) ;  /* 0x0000000000147947 */ /* 0x000fec0003800000 */
.L_x_21:
[----:B------:R-:W-:Y:S01]  /*1140*/  LOP3.LUT R25, R11, 0x80000, RZ, 0xfc, !PT ;  /* 0x000800000b197812 */ /* 0x000fe200078efcff */
[----:B------:R-:W-:Y:S01]  /*1150*/  IMAD.MOV.U32 R24, RZ, RZ, R10 ;  /* 0x000000ffff187224 */ /* 0x000fe200078e000a */
[----:B------:R-:W-:Y:S06]  /*1160*/  BRA `(.L_x_19) ;  /* 0x0000000000087947 */ /* 0x000fec0003800000 */
.L_x_20:
[----:B------:R-:W-:Y:S01]  /*1170*/  LOP3.LUT R25, R7, 0x80000, RZ, 0xfc, !PT ;  /* 0x0008000007197812 */ /* 0x000fe200078efcff */
[----:B------:R-:W-:-:S07]  /*1180*/  IMAD.MOV.U32 R24, RZ, RZ, R6 ;  /* 0x000000ffff187224 */ /* 0x000fce00078e0006 */
.L_x_19:
[----:B------:R-:W-:Y:S05]  /*1190*/  BSYNC.RECONVERGENT B3 ;  /* 0x0000000000037941 */ /* 0x000fea0003800200 */
.L_x_17:
[----:B------:R-:W-:Y:S02]  /*11a0*/  IMAD.MOV.U32 R8, RZ, RZ, R0 ;  /* 0x000000ffff087224 */ /* 0x000fe400078e0000 */
[----:B------:R-:W-:Y:S02]  /*11b0*/  IMAD.MOV.U32 R9, RZ, RZ, 0x0 ;  /* 0x00000000ff097424 */ /* 0x000fe400078e00ff */
[----:B------:R-:W-:Y:S02]  /*11c0*/  IMAD.MOV.U32 R10, RZ, RZ, R24 ;  /* 0x000000ffff0a7224 */ /* 0x000fe400078e0018 */
[----:B------:R-:W-:Y:S01]  /*11d0*/  IMAD.MOV.U32 R11, RZ, RZ, R25 ;  /* 0x000000ffff0b7224 */ /* 0x000fe200078e0019 */
[----:B------:R-:W-:Y:S06]  /*11e0*/  RET.REL.NODEC R8 `(_Z12calculate_pidPdi) ;  /* 0xffffffec08847950 */ /* 0x000fec0003c3ffff */
.L_x_22:
[----:B------:R-:W-:-:S00]  /*11f0*/  BRA `(.L_x_22) ;  /* 0xfffffffc00fc7947 */ /* 0x000fc0000383ffff */
[----:B------:R-:W-:-:S00]  /*1200*/  NOP ;  /* 0x0000000000007918 */ /* 0x000fc00000000000 */
[----:B------:R-:W-:-:S00]  /*1210*/  NOP ;  /* 0x0000000000007918 */ /* 0x000fc00000000000 */
[----:B------:R-:W-:-:S00]  /*1220*/  NOP ;  /* 0x0000000000007918 */ /* 0x000fc00000000000 */
[----:B------:R-:W-:-:S00]  /*1230*/  NOP ;  /* 0x0000000000007918 */ /* 0x000fc00000000000 */
[----:B------:R-:W-:-:S00]  /*1240*/  NOP ;  /* 0x0000000000007918 */ /* 0x000fc00000000000 */
[----:B------:R-:W-:-:S00]  /*1250*/  NOP ;  /* 0x0000000000007918 */ /* 0x000fc00000000000 */
[----:B------:R-:W-:-:S00]  /*1260*/  NOP ;  /* 0x0000000000007918 */ /* 0x000fc00000000000 */
[----:B------:R-:W-:-:S00]  /*1270*/  NOP ;  /* 0x0000000000007918 */ /* 0x000fc00000000000 */
.L_x_23:


//--------------------- .nv.shared.reserved.0     --------------------------
	.section	.nv.shared.reserved.0,"aw",@nobits
	.weak		__nv_reservedSMEM_offset_0_alias
	.size		__nv_reservedSMEM_offset_0_alias, 0, 64
	.other		__nv_reservedSMEM_offset_0_alias,@"STO_CUDA_RESERVED_SHARED STV_DEFAULT"
__nv_reservedSMEM_offset_0_alias:
	.zero		0
	.zero		64


//--------------------- .nv.constant0._Z12calculate_pidPdi --------------------------
	.section	.nv.constant0._Z12calculate_pidPdi,"a",@progbits
	.sectionflags	@""
	.align	4
.nv.constant0._Z12calculate_pidPdi:
	.zero		916


//--------------------- SYMBOLS --------------------------

	.type		.nv.reservedSmem.offset0,@object
	.size		.nv.reservedSmem.offset0,0x4
